//
// Generated by NVIDIA NVVM Compiler
//
// Compiler Build ID: CL-36424714
// Cuda compilation tools, release 13.0, V13.0.88
// Based on NVVM 20.0.0
//

.version 9.0
.target sm_100
.address_size 64

	// .globl	mmkernel
// _ZZ8mmkernelE3cc0 has been demoted
// _ZZ8mmkernelE3cc1 has been demoted

.visible .entry mmkernel(
	.param .u64 .ptr .align 1 mmkernel_param_0,
	.param .u64 .ptr .align 1 mmkernel_param_1,
	.param .u64 .ptr .align 1 mmkernel_param_2,
	.param .u32 mmkernel_param_3,
	.param .u32 mmkernel_param_4,
	.param .u32 mmkernel_param_5,
	.param .u32 mmkernel_param_6,
	.param .u32 mmkernel_param_7,
	.param .u32 mmkernel_param_8
)
{
	.reg .pred 	%p<4>;
	.reg .b32 	%r<36>;
	.reg .b32 	%f<57>;
	.reg .b64 	%rd<21>;
	// demoted variable
	.shared .align 4 .b8 _ZZ8mmkernelE3cc0[128];
	// demoted variable
	.shared .align 4 .b8 _ZZ8mmkernelE3cc1[128];
	ld.param.u64 	%rd3, [mmkernel_param_0];
	ld.param.u64 	%rd4, [mmkernel_param_1];
	ld.param.u64 	%rd5, [mmkernel_param_2];
	ld.param.u32 	%r14, [mmkernel_param_3];
	ld.param.u32 	%r15, [mmkernel_param_4];
	ld.param.u32 	%r16, [mmkernel_param_5];
	ld.param.u32 	%r17, [mmkernel_param_8];
	mov.u32 	%r1, %tid.x;
	mov.u32 	%r18, %ctaid.x;
	shl.b32 	%r19, %r18, 5;
	add.s32 	%r2, %r19, %r1;
	mov.u32 	%r20, %ctaid.y;
	shl.b32 	%r3, %r20, 1;
	setp.lt.s32 	%p1, %r17, 1;
	mov.f32 	%f54, 0f00000000;
	mov.f32 	%f53, %f54;
	@%p1 bra 	$L__BB0_5;
	shl.b32 	%r22, %r1, 2;
	mov.u32 	%r23, _ZZ8mmkernelE3cc0;
	add.s32 	%r4, %r23, %r22;
	mov.u32 	%r24, _ZZ8mmkernelE3cc1;
	add.s32 	%r5, %r24, %r22;
	shl.b32 	%r6, %r15, 3;
	cvta.to.global.u64 	%rd1, %rd5;
	cvta.to.global.u64 	%rd2, %rd4;
	mov.f32 	%f53, 0f00000000;
	mov.b32 	%r33, 0;
	mul.wide.s32 	%rd10, %r15, 4;
	mov.f32 	%f54, %f53;
$L__BB0_2:
	add.s32 	%r26, %r33, %r1;
	mad.lo.s32 	%r27, %r26, %r16, %r3;
	mul.wide.s32 	%rd6, %r27, 4;
	add.s64 	%rd7, %rd1, %rd6;
	ld.global.f32 	%f11, [%rd7];
	st.shared.f32 	[%r4], %f11;
	ld.global.f32 	%f12, [%rd7+4];
	st.shared.f32 	[%r5], %f12;
	bar.sync 	0;
	add.s32 	%r8, %r33, 32;
	mad.lo.s32 	%r34, %r15, %r33, %r2;
	mov.b32 	%r35, 16;
$L__BB0_3:
	mul.wide.s32 	%rd8, %r34, 4;
	add.s64 	%rd9, %rd2, %rd8;
	ld.global.f32 	%f13, [%rd9];
	add.s32 	%r29, %r23, %r35;
	ld.shared.f32 	%f14, [%r29+-16];
	fma.rn.f32 	%f15, %f13, %f14, %f54;
	add.s32 	%r31, %r24, %r35;
	ld.shared.f32 	%f16, [%r31+-16];
	fma.rn.f32 	%f17, %f13, %f16, %f53;
	add.s64 	%rd11, %rd9, %rd10;
	ld.global.f32 	%f18, [%rd11];
	ld.shared.f32 	%f19, [%r29+-12];
	fma.rn.f32 	%f20, %f18, %f19, %f15;
	ld.shared.f32 	%f21, [%r31+-12];
	fma.rn.f32 	%f22, %f18, %f21, %f17;
	add.s64 	%rd12, %rd11, %rd10;
	ld.global.f32 	%f23, [%rd12];
	ld.shared.f32 	%f24, [%r29+-8];
	fma.rn.f32 	%f25, %f23, %f24, %f20;
	ld.shared.f32 	%f26, [%r31+-8];
	fma.rn.f32 	%f27, %f23, %f26, %f22;
	add.s64 	%rd13, %rd12, %rd10;
	ld.global.f32 	%f28, [%rd13];
	ld.shared.f32 	%f29, [%r29+-4];
	fma.rn.f32 	%f30, %f28, %f29, %f25;
	ld.shared.f32 	%f31, [%r31+-4];
	fma.rn.f32 	%f32, %f28, %f31, %f27;
	add.s64 	%rd14, %rd13, %rd10;
	ld.global.f32 	%f33, [%rd14];
	ld.shared.f32 	%f34, [%r29];
	fma.rn.f32 	%f35, %f33, %f34, %f30;
	ld.shared.f32 	%f36, [%r31];
	fma.rn.f32 	%f37, %f33, %f36, %f32;
	add.s64 	%rd15, %rd14, %rd10;
	ld.global.f32 	%f38, [%rd15];
	ld.shared.f32 	%f39, [%r29+4];
	fma.rn.f32 	%f40, %f38, %f39, %f35;
	ld.shared.f32 	%f41, [%r31+4];
	fma.rn.f32 	%f42, %f38, %f41, %f37;
	add.s64 	%rd16, %rd15, %rd10;
	ld.global.f32 	%f43, [%rd16];
	ld.shared.f32 	%f44, [%r29+8];
	fma.rn.f32 	%f45, %f43, %f44, %f40;
	ld.shared.f32 	%f46, [%r31+8];
	fma.rn.f32 	%f47, %f43, %f46, %f42;
	add.s64 	%rd17, %rd16, %rd10;
	ld.global.f32 	%f48, [%rd17];
	ld.shared.f32 	%f49, [%r29+12];
	fma.rn.f32 	%f54, %f48, %f49, %f45;
	ld.shared.f32 	%f50, [%r31+12];
	fma.rn.f32 	%f53, %f48, %f50, %f47;
	add.s32 	%r35, %r35, 32;
	add.s32 	%r34, %r34, %r6;
	setp.ne.s32 	%p2, %r35, 144;
	@%p2 bra 	$L__BB0_3;
	bar.sync 	0;
	setp.lt.s32 	%p3, %r8, %r17;
	mov.u32 	%r33, %r8;
	@%p3 bra 	$L__BB0_2;
$L__BB0_5:
	cvta.to.global.u64 	%rd18, %rd3;
	mad.lo.s32 	%r32, %r14, %r2, %r3;
	mul.wide.s32 	%rd19, %r32, 4;
	add.s64 	%rd20, %rd18, %rd19;
	st.global.f32 	[%rd20], %f54;
	st.global.f32 	[%rd20+4], %f53;
	ret;

}


// ===== COMPILED SASS (sm_100) =====

	.target	sm_100

	.elftype	@"ET_EXEC"


//--------------------- .note.nv.tkinfo           --------------------------
	.section	.note.nv.tkinfo,"",@"SHT_NOTE"
	.sectionflags	@"SHF_NOTE_NV_TKINFO"
	.tkinfo
        /*0018*/ 	.word	0x00000002
        /*0030*/ 	.string	""
        /*0030*/ 	.string	"ptxas"
        /*0030*/ 	.string	"Cuda compilation tools, release 13.0, V13.0.88"
        /*0030*/ 	.string	"Build cuda_13.0.r13.0/compiler.36424714_0"
        /*0030*/ 	.string	"-arch sm_100 -m 64 "



//--------------------- .note.nv.cuinfo           --------------------------
	.section	.note.nv.cuinfo,"",@"SHT_NOTE"
	.sectionflags	@"SHF_NOTE_NV_CUINFO"
        /*0018*/ 	.short	0x0002
        /*001a*/ 	.short	0x0064
        /*001c*/ 	.short	0x0082
	.zero		2


//--------------------- .nv.info                  --------------------------
	.section	.nv.info,"",@"SHT_CUDA_INFO"
	.align	4


	//----- nvinfo : EIATTR_REGCOUNT
	.align		4
        /*0000*/ 	.byte	0x04, 0x2f
        /*0002*/ 	.short	(.L_1 - .L_0)
	.align		4
.L_0:
        /*0004*/ 	.word	index@(mmkernel)
        /*0008*/ 	.word	0x00000028


	//----- nvinfo : EIATTR_FRAME_SIZE
	.align		4
.L_1:
        /*000c*/ 	.byte	0x04, 0x11
        /*000e*/ 	.short	(.L_3 - .L_2)
	.align		4
.L_2:
        /*0010*/ 	.word	index@(mmkernel)
        /*0014*/ 	.word	0x00000000


	//----- nvinfo : EIATTR_MIN_STACK_SIZE
	.align		4
.L_3:
        /*0018*/ 	.byte	0x04, 0x12
        /*001a*/ 	.short	(.L_5 - .L_4)
	.align		4
.L_4:
        /*001c*/ 	.word	index@(mmkernel)
        /*0020*/ 	.word	0x00000000
.L_5:


//--------------------- .nv.compat                --------------------------
	.section	.nv.compat,"",@"SHT_CUDA_COMPAT_INFO"
	.align	4
        /*0000*/ 	.byte	0x02, 0x09, 0x00, 0x00, 0x02, 0x02, 0x01, 0x00, 0x02, 0x05, 0x05, 0x00, 0x03, 0x07, 0x01, 0x01
        /*0010*/ 	.byte	0x02, 0x03, 0x00, 0x00, 0x02, 0x06, 0x01, 0x00, 0x04, 0x0b, 0x08, 0x00, 0x09, 0x00, 0x00, 0x00
        /*0020*/ 	.byte	0x00, 0x00, 0x00, 0x00


//--------------------- .nv.info.mmkernel         --------------------------
	.section	.nv.info.mmkernel,"",@"SHT_CUDA_INFO"
	.sectionflags	@""
	.align	4


	//----- nvinfo : EIATTR_CUDA_API_VERSION
	.align		4
        /*0000*/ 	.byte	0x04, 0x37
        /*0002*/ 	.short	(.L_7 - .L_6)
.L_6:
        /*0004*/ 	.word	0x00000082


	//----- nvinfo : EIATTR_KPARAM_INFO
	.align		4
.L_7:
        /*0008*/ 	.byte	0x04, 0x17
        /*000a*/ 	.short	(.L_9 - .L_8)
.L_8:
        /*000c*/ 	.word	0x00000000
        /*0010*/ 	.short	0x0008
        /*0012*/ 	.short	0x002c
        /*0014*/ 	.byte	0x00, 0xf0, 0x11, 0x00


	//----- nvinfo : EIATTR_KPARAM_INFO
	.align		4
.L_9:
        /*0018*/ 	.byte	0x04, 0x17
        /*001a*/ 	.short	(.L_11 - .L_10)
.L_10:
        /*001c*/ 	.word	0x00000000
        /*0020*/ 	.short	0x0007
        /*0022*/ 	.short	0x0028
        /*0024*/ 	.byte	0x00, 0xf0, 0x11, 0x00


	//----- nvinfo : EIATTR_KPARAM_INFO
	.align		4
.L_11:
        /*0028*/ 	.byte	0x04, 0x17
        /*002a*/ 	.short	(.L_13 - .L_12)
.L_12:
        /*002c*/ 	.word	0x00000000
        /*0030*/ 	.short	0x0006
        /*0032*/ 	.short	0x0024
        /*0034*/ 	.byte	0x00, 0xf0, 0x11, 0x00


	//----- nvinfo : EIATTR_KPARAM_INFO
	.align		4
.L_13:
        /*0038*/ 	.byte	0x04, 0x17
        /*003a*/ 	.short	(.L_15 - .L_14)
.L_14:
        /*003c*/ 	.word	0x00000000
        /*0040*/ 	.short	0x0005
        /*0042*/ 	.short	0x0020
        /*0044*/ 	.byte	0x00, 0xf0, 0x11, 0x00


	//----- nvinfo : EIATTR_KPARAM_INFO
	.align		4
.L_15:
        /*0048*/ 	.byte	0x04, 0x17
        /*004a*/ 	.short	(.L_17 - .L_16)
.L_16:
        /*004c*/ 	.word	0x00000000
        /*0050*/ 	.short	0x0004
        /*0052*/ 	.short	0x001c
        /*0054*/ 	.byte	0x00, 0xf0, 0x11, 0x00


	//----- nvinfo : EIATTR_KPARAM_INFO
	.align		4
.L_17:
        /*0058*/ 	.byte	0x04, 0x17
        /*005a*/ 	.short	(.L_19 - .L_18)
.L_18:
        /*005c*/ 	.word	0x00000000
        /*0060*/ 	.short	0x0003
        /*0062*/ 	.short	0x0018
        /*0064*/ 	.byte	0x00, 0xf0, 0x11, 0x00


	//----- nvinfo : EIATTR_KPARAM_INFO
	.align		4
.L_19:
        /*0068*/ 	.byte	0x04, 0x17
        /*006a*/ 	.short	(.L_21 - .L_20)
.L_20:
        /*006c*/ 	.word	0x00000000
        /*0070*/ 	.short	0x0002
        /*0072*/ 	.short	0x0010
        /*0074*/ 	.byte	0x00, 0xf5, 0x21, 0x00


	//----- nvinfo : EIATTR_KPARAM_INFO
	.align		4
.L_21:
        /*0078*/ 	.byte	0x04, 0x17
        /*007a*/ 	.short	(.L_23 - .L_22)
.L_22:
        /*007c*/ 	.word	0x00000000
        /*0080*/ 	.short	0x0001
        /*0082*/ 	.short	0x0008
        /*0084*/ 	.byte	0x00, 0xf5, 0x21, 0x00


	//----- nvinfo : EIATTR_KPARAM_INFO
	.align		4
.L_23:
        /*0088*/ 	.byte	0x04, 0x17
        /*008a*/ 	.short	(.L_25 - .L_24)
.L_24:
        /*008c*/ 	.word	0x00000000
        /*0090*/ 	.short	0x0000
        /*0092*/ 	.short	0x0000
        /*0094*/ 	.byte	0x00, 0xf5, 0x21, 0x00


	//----- nvinfo : EIATTR_SPARSE_MMA_MASK
	.align		4
.L_25:
        /*0098*/ 	.byte	0x03, 0x50
        /*009a*/ 	.short	0x0000


	//----- nvinfo : EIATTR_MAXREG_COUNT
	.align		4
        /*009c*/ 	.byte	0x03, 0x1b
        /*009e*/ 	.short	0x00ff


	//----- nvinfo : EIATTR_NUM_BARRIERS
	.align		4
        /*00a0*/ 	.byte	0x02, 0x4c
        /*00a2*/ 	.byte	0x01
	.zero		1


	//----- nvinfo : EIATTR_MERCURY_ISA_VERSION
	.align		4
        /*00a4*/ 	.byte	0x03, 0x5f
        /*00a6*/ 	.short	0x0101


	//----- nvinfo : EIATTR_VRC_CTA_INIT_COUNT
	.align		4
        /*00a8*/ 	.byte	0x02, 0x4a
	.zero		1
	.zero		1


	//----- nvinfo : EIATTR_EXIT_INSTR_OFFSETS
	.align		4
        /*00ac*/ 	.byte	0x04, 0x1c
        /*00ae*/ 	.short	(.L_27 - .L_26)


	//   ....[0]....
.L_26:
        /*00b0*/ 	.word	0x00000c00


	//----- nvinfo : EIATTR_CBANK_PARAM_SIZE
	.align		4
.L_27:
        /*00b4*/ 	.byte	0x03, 0x19
        /*00b6*/ 	.short	0x0030


	//----- nvinfo : EIATTR_PARAM_CBANK
	.align		4
        /*00b8*/ 	.byte	0x04, 0x0a
        /*00ba*/ 	.short	(.L_29 - .L_28)
	.align		4
.L_28:
        /*00bc*/ 	.word	index@(.nv.constant0.mmkernel)
        /*00c0*/ 	.short	0x0380
        /*00c2*/ 	.short	0x0030


	//----- nvinfo : EIATTR_SW_WAR
	.align		4
.L_29:
        /*00c4*/ 	.byte	0x04, 0x36
        /*00c6*/ 	.short	(.L_31 - .L_30)
.L_30:
        /*00c8*/ 	.word	0x00000008
.L_31:


//--------------------- .nv.callgraph             --------------------------
	.section	.nv.callgraph,"",@"SHT_CUDA_CALLGRAPH"
	.align	4
	.sectionentsize	8
	.align		4
        /*0000*/ 	.word	0x00000000
	.align		4
        /*0004*/ 	.word	0xffffffff
	.align		4
        /*0008*/ 	.word	0x00000000
	.align		4
        /*000c*/ 	.word	0xfffffffe
	.align		4
        /*0010*/ 	.word	0x00000000
	.align		4
        /*0014*/ 	.word	0xfffffffd
	.align		4
        /*0018*/ 	.word	0x00000000
	.align		4
        /*001c*/ 	.word	0xfffffffc


//--------------------- .text.mmkernel            --------------------------
	.section	.text.mmkernel,"ax",@progbits
	.align	128
        .global         mmkernel
        .type           mmkernel,@function
        .size           mmkernel,(.L_x_3 - mmkernel)
        .other          mmkernel,@"STO_CUDA_ENTRY STV_DEFAULT"
mmkernel:
.text.mmkernel:
[----:B------:R-:W-:Y:S01]  /*0000*/  LDC R1, c[0x0][0x37c] ;  /* 0x0000df00ff017b82 */ /* 0x000fe20000000800 */
[----:B------:R-:W0:Y:S01]  /*0010*/  S2R R0, SR_TID.X ;  /* 0x0000000000007919 */ /* 0x000e220000002100 */
[----:B------:R-:W1:Y:S06]  /*0020*/  LDCU UR9, c[0x0][0x3ac] ;  /* 0x00007580ff0977ac */ /* 0x000e6c0008000800 */
[----:B------:R-:W2:Y:S01]  /*0030*/  S2UR UR5, SR_CTAID.Y ;  /* 0x00000000000579c3 */ /* 0x000ea20000002600 */
[----:B------:R-:W-:Y:S01]  /*0040*/  HFMA2 R7, -RZ, RZ, 0, 0 ;  /* 0x00000000ff077431 */ /* 0x000fe200000001ff */
[----:B------:R-:W0:Y:S01]  /*0050*/  S2R R3, SR_CTAID.X ;  /* 0x0000000000037919 */ /* 0x000e220000002500 */
[----:B------:R-:W-:Y:S01]  /*0060*/  MOV R5, RZ ;  /* 0x000000ff00057202 */ /* 0x000fe20000000f00 */
[----:B------:R-:W3:Y:S01]  /*0070*/  LDCU.64 UR10, c[0x0][0x358] ;  /* 0x00006b00ff0a77ac */ /* 0x000ee20008000a00 */
[----:B-1----:R-:W-:-:S02]  /*0080*/  UISETP.GE.AND UP0, UPT, UR9, 0x1, UPT ;  /* 0x000000010900788c */ /* 0x002fc4000bf06270 */
[----:B--2---:R-:W-:Y:S01]  /*0090*/  USHF.L.U32 UR5, UR5, 0x1, URZ ;  /* 0x0000000105057899 */ /* 0x004fe200080006ff */
[----:B0-----:R-:W-:-:S06]  /*00a0*/  LEA R20, R3, R0, 0x5 ;  /* 0x0000000003147211 */ /* 0x001fcc00078e28ff */
[----:B---3--:R-:W-:Y:S05]  /*00b0*/  BRA.U !UP0, `(.L_x_0) ;  /* 0x0000000908b87547 */ /* 0x008fea000b800000 */
[----:B------:R-:W0:Y:S01]  /*00c0*/  S2UR UR8, SR_CgaCtaId ;  /* 0x00000000000879c3 */ /* 0x000e220000008800 */
[----:B------:R-:W-:Y:S01]  /*00d0*/  UMOV UR4, 0x400 ;  /* 0x0000040000047882 */ /* 0x000fe20000000000 */
[----:B------:R-:W-:Y:S01]  /*00e0*/  MOV R5, RZ ;  /* 0x000000ff00057202 */ /* 0x000fe20000000f00 */
[----:B------:R-:W-:Y:S01]  /*00f0*/  UIADD3 UR7, UPT, UPT, UR4, 0x80, URZ ;  /* 0x0000008004077890 */ /* 0x000fe2000fffe0ff */
[----:B------:R-:W-:Y:S01]  /*0100*/  MOV R7, RZ ;  /* 0x000000ff00077202 */ /* 0x000fe20000000f00 */
[----:B0-----:R-:W-:Y:S02]  /*0110*/  ULEA UR6, UR8, UR4, 0x18 ;  /* 0x0000000408067291 */ /* 0x001fe4000f8ec0ff */
[----:B------:R-:W-:Y:S01]  /*0120*/  ULEA UR7, UR8, UR7, 0x18 ;  /* 0x0000000708077291 */ /* 0x000fe2000f8ec0ff */
[----:B------:R-:W-:-:S03]  /*0130*/  UMOV UR4, URZ ;  /* 0x000000ff00047c82 */ /* 0x000fc60008000000 */
[C---:B------:R-:W-:Y:S02]  /*0140*/  LEA R3, R0.reuse, UR6, 0x2 ;  /* 0x0000000600037c11 */ /* 0x040fe4000f8e10ff */
[----:B------:R-:W-:-:S07]  /*0150*/  LEA R2, R0, UR7, 0x2 ;  /* 0x0000000700027c11 */ /* 0x000fce000f8e10ff */
.L_x_1:
[----:B------:R-:W0:Y:S01]  /*0160*/  LDC R11, c[0x0][0x3a0] ;  /* 0x0000e800ff0b7b82 */ /* 0x000e220000000800 */
[----:B------:R-:W-:-:S07]  /*0170*/  IADD3 R4, PT, PT, R0, UR4, RZ ;  /* 0x0000000400047c10 */ /* 0x000fce000fffe0ff */
[----:B------:R-:W1:Y:S08]  /*0180*/  LDC.64 R8, c[0x0][0x390] ;  /* 0x0000e400ff087b82 */ /* 0x000e700000000a00 */
[----:B------:R-:W2:Y:S01]  /*0190*/  LDC R21, c[0x0][0x39c] ;  /* 0x0000e700ff157b82 */ /* 0x000ea20000000800 */
[----:B0-----:R-:W-:-:S07]  /*01a0*/  IMAD R11, R4, R11, UR5 ;  /* 0x00000005040b7e24 */ /* 0x001fce000f8e020b */
[----:B------:R-:W0:Y:S01]  /*01b0*/  LDC.64 R30, c[0x0][0x388] ;  /* 0x0000e200ff1e7b82 */ /* 0x000e220000000a00 */
[----:B-1----:R-:W-:-:S05]  /*01c0*/  IMAD.WIDE R8, R11, 0x4, R8 ;  /* 0x000000040b087825 */ /* 0x002fca00078e0208 */
[----:B------:R-:W3:Y:S04]  /*01d0*/  LDG.E R10, desc[UR10][R8.64] ;  /* 0x0000000a080a7981 */ /* 0x000ee8000c1e1900 */
[----:B------:R-:W4:Y:S01]  /*01e0*/  LDG.E R11, desc[UR10][R8.64+0x4] ;  /* 0x0000040a080b7981 */ /* 0x000f22000c1e1900 */
[----:B--2---:R-:W-:-:S04]  /*01f0*/  IMAD R22, R21, UR4, R20 ;  /* 0x0000000415167c24 */ /* 0x004fc8000f8e0214 */
[----:B0-----:R-:W-:-:S04]  /*0200*/  IMAD.WIDE R16, R22, 0x4, R30 ;  /* 0x0000000416107825 */ /* 0x001fc800078e021e */
[----:B------:R-:W-:-:S04]  /*0210*/  IMAD.WIDE R26, R21, 0x4, R16 ;  /* 0x00000004151a7825 */ /* 0x000fc800078e0210 */
[----:B------:R-:W-:-:S04]  /*0220*/  IMAD.WIDE R24, R21, 0x4, R26 ;  /* 0x0000000415187825 */ /* 0x000fc800078e021a */
[C---:B------:R-:W-:Y:S01]  /*0230*/  IMAD.WIDE R36, R21.reuse, 0x4, R24 ;  /* 0x0000000415247825 */ /* 0x040fe200078e0218 */
[----:B---3--:R-:W-:Y:S04]  /*0240*/  STS [R3], R10 ;  /* 0x0000000a03007388 */ /* 0x008fe80000000800 */
[----:B----4-:R-:W-:Y:S01]  /*0250*/  STS [R2], R11 ;  /* 0x0000000b02007388 */ /* 0x010fe20000000800 */
[----:B------:R-:W-:Y:S06]  /*0260*/  BAR.SYNC.DEFER_BLOCKING 0x0 ;  /* 0x0000000000007b1d */ /* 0x000fec0000010000 */
[----:B------:R-:W2:Y:S04]  /*0270*/  LDG.E R4, desc[UR10][R16.64] ;  /* 0x0000000a10047981 */ /* 0x000ea8000c1e1900 */
[----:B------:R0:W3:Y:S04]  /*0280*/  LDG.E R6, desc[UR10][R26.64] ;  /* 0x0000000a1a067981 */ /* 0x0000e8000c1e1900 */
[----:B------:R-:W4:Y:S01]  /*0290*/  LDG.E R23, desc[UR10][R24.64] ;  /* 0x0000000a18177981 */ /* 0x000f22000c1e1900 */
[----:B------:R-:W-:-:S03]  /*02a0*/  IMAD.WIDE R34, R21, 0x4, R36 ;  /* 0x0000000415227825 */ /* 0x000fc600078e0224 */
[----:B------:R-:W2:Y:S04]  /*02b0*/  LDS.128 R8, [UR6] ;  /* 0x00000006ff087984 */ /* 0x000ea80008000c00 */
[----:B------:R-:W1:Y:S04]  /*02c0*/  LDS.128 R12, [UR6+0x80] ;  /* 0x00008006ff0c7984 */ /* 0x000e680008000c00 */
[----:B------:R5:W5:Y:S01]  /*02d0*/  LDG.E R24, desc[UR10][R36.64] ;  /* 0x0000000a24187981 */ /* 0x000b62000c1e1900 */
[----:B------:R-:W-:-:S03]  /*02e0*/  IMAD.WIDE R32, R21, 0x4, R34 ;  /* 0x0000000415207825 */ /* 0x000fc600078e0222 */
[----:B------:R-:W5:Y:S01]  /*02f0*/  LDG.E R19, desc[UR10][R34.64] ;  /* 0x0000000a22137981 */ /* 0x000f62000c1e1900 */
[----:B------:R-:W-:-:S03]  /*0300*/  IMAD.WIDE R28, R21, 0x4, R32 ;  /* 0x00000004151c7825 */ /* 0x000fc600078e0220 */
[----:B------:R-:W5:Y:S04]  /*0310*/  LDG.E R18, desc[UR10][R32.64] ;  /* 0x0000000a20127981 */ /* 0x000f68000c1e1900 */
[----:B------:R-:W5:Y:S01]  /*0320*/  LDG.E R17, desc[UR10][R28.64] ;  /* 0x0000000a1c117981 */ /* 0x000f62000c1e1900 */
[----:B0-----:R-:W-:-:S05]  /*0330*/  IMAD.WIDE R26, R21, 0x4, R28 ;  /* 0x00000004151a7825 */ /* 0x001fca00078e021c */
[----:B------:R-:W5:Y:S01]  /*0340*/  LDG.E R16, desc[UR10][R26.64] ;  /* 0x0000000a1a107981 */ /* 0x000f62000c1e1900 */
[----:B------:R-:W-:Y:S01]  /*0350*/  LEA R22, R21, R22, 0x3 ;  /* 0x0000001615167211 */ /* 0x000fe200078e18ff */
[C---:B--2---:R-:W-:Y:S01]  /*0360*/  FFMA R7, R4.reuse, R8, R7 ;  /* 0x0000000804077223 */ /* 0x044fe20000000007 */
[----:B-1----:R-:W-:-:S03]  /*0370*/  FFMA R12, R4, R12, R5 ;  /* 0x0000000c040c7223 */ /* 0x002fc60000000005 */
[C---:B---3--:R-:W-:Y:S01]  /*0380*/  FFMA R8, R6.reuse, R9, R7 ;  /* 0x0000000906087223 */ /* 0x048fe20000000007 */
[----:B------:R-:W-:Y:S02]  /*0390*/  FFMA R13, R6, R13, R12 ;  /* 0x0000000d060d7223 */ /* 0x000fe4000000000c */
[----:B------:R-:W0:Y:S01]  /*03a0*/  LDS.128 R4, [UR6+0x10] ;  /* 0x00001006ff047984 */ /* 0x000e220008000c00 */
[C---:B----4-:R-:W-:Y:S01]  /*03b0*/  FFMA R9, R23.reuse, R10, R8 ;  /* 0x0000000a17097223 */ /* 0x050fe20000000008 */
[----:B------:R-:W-:Y:S01]  /*03c0*/  FFMA R8, R23, R14, R13 ;  /* 0x0000000e17087223 */ /* 0x000fe2000000000d */
[----:B------:R-:W-:-:S05]  /*03d0*/  IMAD.WIDE R12, R22, 0x4, R30 ;  /* 0x00000004160c7825 */ /* 0x000fca00078e021e */
[----:B------:R-:W2:Y:S01]  /*03e0*/  LDG.E R29, desc[UR10][R12.64] ;  /* 0x0000000a0c1d7981 */ /* 0x000ea2000c1e1900 */
[----:B-----5:R-:W-:-:S05]  /*03f0*/  IMAD.WIDE R36, R21, 0x4, R12 ;  /* 0x0000000415247825 */ /* 0x020fca00078e020c */
[----:B------:R1:W3:Y:S02]  /*0400*/  LDG.E R32, desc[UR10][R36.64] ;  /* 0x0000000a24207981 */ /* 0x0002e4000c1e1900 */
[----:B-1----:R-:W-:-:S05]  /*0410*/  IMAD.WIDE R36, R21, 0x4, R36 ;  /* 0x0000000415247825 */ /* 0x002fca00078e0224 */
[----:B------:R-:W4:Y:S01]  /*0420*/  LDG.E R23, desc[UR10][R36.64] ;  /* 0x0000000a24177981 */ /* 0x000f22000c1e1900 */
[----:B------:R-:W-:-:S04]  /*0430*/  IMAD.WIDE R34, R21, 0x4, R36 ;  /* 0x0000000415227825 */ /* 0x000fc800078e0224 */
[C---:B------:R-:W-:Y:S01]  /*0440*/  FFMA R14, R24.reuse, R11, R9 ;  /* 0x0000000b180e7223 */ /* 0x040fe20000000009 */
[----:B------:R-:W-:Y:S02]  /*0450*/  FFMA R15, R24, R15, R8 ;  /* 0x0000000f180f7223 */ /* 0x000fe40000000008 */
[----:B------:R-:W1:Y:S04]  /*0460*/  LDS.128 R8, [UR6+0x90] ;  /* 0x00009006ff087984 */ /* 0x000e680008000c00 */
[----:B------:R5:W4:Y:S01]  /*0470*/  LDG.E R24, desc[UR10][R34.64] ;  /* 0x0000000a22187981 */ /* 0x000b22000c1e1900 */
[----:B------:R-:W-:-:S05]  /*0480*/  IMAD.WIDE R26, R21, 0x4, R34 ;  /* 0x00000004151a7825 */ /* 0x000fca00078e0222 */
[----:B------:R-:W4:Y:S01]  /*0490*/  LDG.E R25, desc[UR10][R26.64] ;  /* 0x0000000a1a197981 */ /* 0x000f22000c1e1900 */
[----:B0-----:R-:W-:-:S04]  /*04a0*/  FFMA R13, R19, R4, R14 ;  /* 0x00000004130d7223 */ /* 0x001fc8000000000e */
[----:B------:R-:W-:Y:S01]  /*04b0*/  FFMA R4, R18, R5, R13 ;  /* 0x0000000512047223 */ /* 0x000fe2000000000d */
[----:B-----5:R-:W-:-:S04]  /*04c0*/  IMAD.WIDE R34, R21, 0x4, R26 ;  /* 0x0000000415227825 */ /* 0x020fc800078e021a */
[----:B------:R-:W-:Y:S01]  /*04d0*/  FFMA R5, R17, R6, R4 ;  /* 0x0000000611057223 */ /* 0x000fe20000000004 */
[----:B------:R0:W5:Y:S03]  /*04e0*/  LDG.E R28, desc[UR10][R34.64] ;  /* 0x0000000a221c7981 */ /* 0x000166000c1e1900 */
[----:B------:R-:W-:Y:S01]  /*04f0*/  FFMA R6, R16, R7, R5 ;  /* 0x0000000710067223 */ /* 0x000fe20000000005 */
[----:B-1----:R-:W-:Y:S01]  /*0500*/  FFMA R8, R19, R8, R15 ;  /* 0x0000000813087223 */ /* 0x002fe2000000000f */
[----:B0-----:R-:W-:Y:S01]  /*0510*/  IMAD.WIDE R34, R21, 0x4, R34 ;  /* 0x0000000415227825 */ /* 0x001fe200078e0222 */
[----:B------:R-:W2:Y:S03]  /*0520*/  LDS.128 R12, [UR6+0x20] ;  /* 0x00002006ff0c7984 */ /* 0x000ea60008000c00 */
[----:B------:R-:W-:Y:S01]  /*0530*/  FFMA R9, R18, R9, R8 ;  /* 0x0000000912097223 */ /* 0x000fe20000000008 */
[----:B------:R-:W5:Y:S03]  /*0540*/  LDG.E R27, desc[UR10][R34.64] ;  /* 0x0000000a221b7981 */ /* 0x000f66000c1e1900 */
[----:B------:R-:W-:-:S04]  /*0550*/  FFMA R4, R17, R10, R9 ;  /* 0x0000000a11047223 */ /* 0x000fc80000000009 */
[----:B------:R-:W-:Y:S02]  /*0560*/  FFMA R4, R16, R11, R4 ;  /* 0x0000000b10047223 */ /* 0x000fe40000000004 */
[----:B------:R-:W0:Y:S01]  /*0570*/  LDS.128 R16, [UR6+0xa0] ;  /* 0x0000a006ff107984 */ /* 0x000e220008000c00 */
[C---:B------:R-:W-:Y:S01]  /*0580*/  IMAD.WIDE R36, R21.reuse, 0x4, R34 ;  /* 0x0000000415247825 */ /* 0x040fe200078e0222 */
[----:B------:R-:W-:Y:S02]  /*0590*/  LEA R22, R21, R22, 0x3 ;  /* 0x0000001615167211 */ /* 0x000fe400078e18ff */
[----:B------:R-:W1:Y:S04]  /*05a0*/  LDS.128 R8, [UR6+0x30] ;  /* 0x00003006ff087984 */ /* 0x000e680008000c00 */
[----:B------:R3:W5:Y:S01]  /*05b0*/  LDG.E R26, desc[UR10][R36.64] ;  /* 0x0000000a241a7981 */ /* 0x000762000c1e1900 */
[C---:B--2---:R-:W-:Y:S01]  /*05c0*/  FFMA R5, R29.reuse, R12, R6 ;  /* 0x0000000c1d057223 */ /* 0x044fe20000000006 */
[----:B0-----:R-:W-:-:S03]  /*05d0*/  FFMA R4, R29, R16, R4 ;  /* 0x000000101d047223 */ /* 0x001fc60000000004 */
[C---:B---3--:R-:W-:Y:S01]  /*05e0*/  FFMA R6, R32.reuse, R13, R5 ;  /* 0x0000000d20067223 */ /* 0x048fe20000000005 */
[----:B------:R-:W-:Y:S01]  /*05f0*/  FFMA R17, R32, R17, R4 ;  /* 0x0000001120117223 */ /* 0x000fe20000000004 */
[----:B------:R-:W-:-:S04]  /*0600*/  IMAD.WIDE R32, R22, 0x4, R30 ;  /* 0x0000000416207825 */ /* 0x000fc800078e021e */
[----:B------:R-:W-:-:S05]  /*0610*/  IMAD.WIDE R36, R21, 0x4, R32 ;  /* 0x0000000415247825 */ /* 0x000fca00078e0220 */
[----:B------:R-:W2:Y:S01]  /*0620*/  LDG.E R16, desc[UR10][R36.64] ;  /* 0x0000000a24107981 */ /* 0x000ea2000c1e1900 */
[----:B----4-:R-:W-:-:S03]  /*0630*/  FFMA R18, R23, R18, R17 ;  /* 0x0000001217127223 */ /* 0x010fc60000000011 */
[----:B------:R0:W3:Y:S01]  /*0640*/  LDG.E R17, desc[UR10][R32.64] ;  /* 0x0000000a20117981 */ /* 0x0000e2000c1e1900 */
[----:B------:R-:W-:Y:S01]  /*0650*/  FFMA R13, R23, R14, R6 ;  /* 0x0000000e170d7223 */ /* 0x000fe20000000006 */
[C---:B------:R-:W-:Y:S02]  /*0660*/  IMAD.WIDE R34, R21.reuse, 0x4, R36 ;  /* 0x0000000415227825 */ /* 0x040fe400078e0224 */
[----:B------:R-:W4:Y:S04]  /*0670*/  LDS.128 R4, [UR6+0xb0] ;  /* 0x0000b006ff047984 */ /* 0x000f280008000c00 */
[----:B------:R-:W2:Y:S01]  /*0680*/  LDG.E R23, desc[UR10][R34.64] ;  /* 0x0000000a22177981 */ /* 0x000ea2000c1e1900 */
[C---:B------:R-:W-:Y:S01]  /*0690*/  FFMA R12, R24.reuse, R15, R13 ;  /* 0x0000000f180c7223 */ /* 0x040fe2000000000d */
[----:B------:R-:W-:Y:S01]  /*06a0*/  FFMA R13, R24, R19, R18 ;  /* 0x00000013180d7223 */ /* 0x000fe20000000012 */
[----:B------:R-:W-:-:S05]  /*06b0*/  IMAD.WIDE R18, R21, 0x4, R34 ;  /* 0x0000000415127825 */ /* 0x000fca00078e0222 */
[----:B------:R0:W2:Y:S01]  /*06c0*/  LDG.E R24, desc[UR10][R18.64] ;  /* 0x0000000a12187981 */ /* 0x0000a2000c1e1900 */
[C---:B-1----:R-:W-:Y:S01]  /*06d0*/  FFMA R15, R25.reuse, R8, R12 ;  /* 0x00000008190f7223 */ /* 0x042fe2000000000c */
[----:B----4-:R-:W-:Y:S01]  /*06e0*/  FFMA R8, R25, R4, R13 ;  /* 0x0000000419087223 */ /* 0x010fe2000000000d */
[----:B------:R-:W-:-:S05]  /*06f0*/  IMAD.WIDE R12, R21, 0x4, R18 ;  /* 0x00000004150c7825 */ /* 0x000fca00078e0212 */
[----:B------:R1:W4:Y:S01]  /*0700*/  LDG.E R29, desc[UR10][R12.64] ;  /* 0x0000000a0c1d7981 */ /* 0x000322000c1e1900 */
[C---:B0-----:R-:W-:Y:S01]  /*0710*/  IMAD.WIDE R32, R21.reuse, 0x4, R12 ;  /* 0x0000000415207825 */ /* 0x041fe200078e020c */
[----:B------:R-:W-:-:S03]  /*0720*/  LEA R37, R21, R22, 0x3 ;  /* 0x0000001615257211 */ /* 0x000fc600078e18ff */
[----:B------:R-:W-:Y:S02]  /*0730*/  IMAD.WIDE R18, R21, 0x4, R32 ;  /* 0x0000000415127825 */ /* 0x000fe400078e0220 */
[----:B------:R-:W4:Y:S02]  /*0740*/  LDG.E R32, desc[UR10][R32.64] ;  /* 0x0000000a20207981 */ /* 0x000f24000c1e1900 */
[----:B-----5:R-:W-:Y:S01]  /*0750*/  FFMA R4, R28, R9, R15 ;  /* 0x000000091c047223 */ /* 0x020fe2000000000f */
[----:B------:R-:W-:Y:S02]  /*0760*/  IMAD.WIDE R36, R37, 0x4, R30 ;  /* 0x0000000425247825 */ /* 0x000fe400078e021e */
[----:B------:R-:W5:Y:S02]  /*0770*/  LDG.E R30, desc[UR10][R18.64] ;  /* 0x0000000a121e7981 */ /* 0x000f64000c1e1900 */
[----:B------:R-:W-:-:S04]  /*0780*/  IMAD.WIDE R34, R21, 0x4, R18 ;  /* 0x0000000415227825 */ /* 0x000fc800078e0212 */
[----:B------:R-:W-:Y:S01]  /*0790*/  FFMA R9, R27, R10, R4 ;  /* 0x0000000a1b097223 */ /* 0x000fe20000000004 */
[----:B------:R-:W-:Y:S01]  /*07a0*/  FFMA R5, R28, R5, R8 ;  /* 0x000000051c057223 */ /* 0x000fe20000000008 */
[----:B-1----:R-:W3:Y:S04]  /*07b0*/  LDS.128 R12, [UR6+0x40] ;  /* 0x00004006ff0c7984 */ /* 0x002ee80008000c00 */
[----:B------:R0:W5:Y:S01]  /*07c0*/  LDG.E R22, desc[UR10][R34.64] ;  /* 0x0000000a22167981 */ /* 0x000162000c1e1900 */
[----:B------:R-:W-:-:S03]  /*07d0*/  FFMA R4, R26, R11, R9 ;  /* 0x0000000b1a047223 */ /* 0x000fc60000000009 */
[----:B------:R-:W1:Y:S01]  /*07e0*/  LDS.128 R8, [UR6+0xc0] ;  /* 0x0000c006ff087984 */ /* 0x000e620008000c00 */
[----:B------:R-:W-:-:S03]  /*07f0*/  FFMA R6, R27, R6, R5 ;  /* 0x000000061b067223 */ /* 0x000fc60000000005 */
[----:B------:R-:W5:Y:S01]  /*0800*/  LDG.E R27, desc[UR10][R36.64] ;  /* 0x0000000a241b7981 */ /* 0x000f62000c1e1900 */
[----:B------:R-:W-:Y:S01]  /*0810*/  FFMA R7, R26, R7, R6 ;  /* 0x000000071a077223 */ /* 0x000fe20000000006 */
[----:B0-----:R-:W-:-:S05]  /*0820*/  IMAD.WIDE R34, R21, 0x4, R36 ;  /* 0x0000000415227825 */ /* 0x001fca00078e0224 */
[----:B------:R0:W5:Y:S02]  /*0830*/  LDG.E R28, desc[UR10][R34.64] ;  /* 0x0000000a221c7981 */ /* 0x000164000c1e1900 */
[----:B0-----:R-:W-:-:S05]  /*0840*/  IMAD.WIDE R34, R21, 0x4, R34 ;  /* 0x0000000415227825 */ /* 0x001fca00078e0222 */
[----:B------:R-:W5:Y:S01]  /*0850*/  LDG.E R25, desc[UR10][R34.64] ;  /* 0x0000000a22197981 */ /* 0x000f62000c1e1900 */
[C---:B---3--:R-:W-:Y:S01]  /*0860*/  FFMA R5, R17.reuse, R12, R4 ;  /* 0x0000000c11057223 */ /* 0x048fe20000000004 */
[----:B-1----:R-:W-:-:S03]  /*0870*/  FFMA R8, R17, R8, R7 ;  /* 0x0000000811087223 */ /* 0x002fc60000000007 */
[C---:B--2---:R-:W-:Y:S01]  /*0880*/  FFMA R4, R16.reuse, R13, R5 ;  /* 0x0000000d10047223 */ /* 0x044fe20000000005 */
[----:B------:R-:W-:Y:S02]  /*0890*/  FFMA R5, R16, R9, R8 ;  /* 0x0000000910057223 */ /* 0x000fe40000000008 */
[----:B------:R-:W4:Y:S01]  /*08a0*/  LDS.128 R16, [UR6+0x50] ;  /* 0x00005006ff107984 */ /* 0x000f220008000c00 */
[C---:B------:R-:W-:Y:S01]  /*08b0*/  FFMA R9, R23.reuse, R14, R4 ;  /* 0x0000000e17097223 */ /* 0x040fe20000000004 */
[----:B------:R-:W-:Y:S02]  /*08c0*/  FFMA R8, R23, R10, R5 ;  /* 0x0000000a17087223 */ /* 0x000fe40000000005 */
[----:B------:R-:W0:Y:S01]  /*08d0*/  LDS.128 R4, [UR6+0xd0] ;  /* 0x0000d006ff047984 */ /* 0x000e220008000c00 */
[C---:B------:R-:W-:Y:S01]  /*08e0*/  FFMA R10, R24.reuse, R15, R9 ;  /* 0x0000000f180a7223 */ /* 0x040fe20000000009 */
[----:B------:R-:W-:Y:S01]  /*08f0*/  FFMA R13, R24, R11, R8 ;  /* 0x0000000b180d7223 */ /* 0x000fe20000000008 */
[----:B------:R-:W-:-:S05]  /*0900*/  IMAD.WIDE R8, R21, 0x4, R34 ;  /* 0x0000000415087825 */ /* 0x000fca00078e0222 */
[----:B------:R1:W2:Y:S01]  /*0910*/  LDG.E R24, desc[UR10][R8.64] ;  /* 0x0000000a08187981 */ /* 0x0002a2000c1e1900 */
[----:B------:R-:W-:-:S05]  /*0920*/  IMAD.WIDE R14, R21, 0x4, R8 ;  /* 0x00000004150e7825 */ /* 0x000fca00078e0208 */
[----:B------:R3:W2:Y:S01]  /*0930*/  LDG.E R23, desc[UR10][R14.64] ;  /* 0x0000000a0e177981 */ /* 0x0006a2000c1e1900 */
[----:B-1----:R-:W-:-:S05]  /*0940*/  IMAD.WIDE R8, R21, 0x4, R14 ;  /* 0x0000000415087825 */ /* 0x002fca00078e020e */
[----:B------:R1:W2:Y:S01]  /*0950*/  LDG.E R26, desc[UR10][R8.64] ;  /* 0x0000000a081a7981 */ /* 0x0002a2000c1e1900 */
[----:B------:R-:W-:-:S04]  /*0960*/  IMAD.WIDE R36, R21, 0x4, R8 ;  /* 0x0000000415247825 */ /* 0x000fc800078e0208 */
[----:B------:R-:W-:-:S04]  /*0970*/  IMAD.WIDE R34, R21, 0x4, R36 ;  /* 0x0000000415227825 */ /* 0x000fc800078e0224 */
[C---:B----4-:R-:W-:Y:S01]  /*0980*/  FFMA R11, R29.reuse, R16, R10 ;  /* 0x000000101d0b7223 */ /* 0x050fe2000000000a */
[----:B0-----:R-:W-:Y:S01]  /*0990*/  FFMA R4, R29, R4, R13 ;  /* 0x000000041d047223 */ /* 0x001fe2000000000d */
[----:B------:R-:W4:Y:S04]  /*09a0*/  LDG.E R34, desc[UR10][R34.64] ;  /* 0x0000000a22227981 */ /* 0x000f28000c1e1900 */
[----:B------:R-:W4:Y:S01]  /*09b0*/  LDG.E R29, desc[UR10][R36.64] ;  /* 0x0000000a241d7981 */ /* 0x000f22000c1e1900 */
[----:B------:R-:W-:-:S03]  /*09c0*/  FFMA R11, R32, R17, R11 ;  /* 0x00000011200b7223 */ /* 0x000fc6000000000b */
[----:B---3--:R-:W0:Y:S01]  /*09d0*/  LDS.128 R12, [UR6+0xe0] ;  /* 0x0000e006ff0c7984 */ /* 0x008e220008000c00 */
[----:B-----5:R-:W-:Y:S01]  /*09e0*/  FFMA R11, R30, R18, R11 ;  /* 0x000000121e0b7223 */ /* 0x020fe2000000000b */
[----:B------:R-:W-:-:S03]  /*09f0*/  FFMA R5, R32, R5, R4 ;  /* 0x0000000520057223 */ /* 0x000fc60000000004 */
[----:B------:R-:W-:Y:S02]  /*0a00*/  FFMA R4, R22, R19, R11 ;  /* 0x0000001316047223 */ /* 0x000fe4000000000b */
[----:B-1----:R-:W1:Y:S01]  /*0a10*/  LDS.128 R8, [UR6+0x60] ;  /* 0x00006006ff087984 */ /* 0x002e620008000c00 */
[----:B------:R-:W-:-:S03]  /*0a20*/  FFMA R6, R30, R6, R5 ;  /* 0x000000061e067223 */ /* 0x000fc60000000005 */
[----:B------:R-:W-:Y:S01]  /*0a30*/  LDS.128 R16, [UR6+0xf0] ;  /* 0x0000f006ff107984 */ /* 0x000fe20008000c00 */
[----:B------:R-:W-:-:S04]  /*0a40*/  FFMA R7, R22, R7, R6 ;  /* 0x0000000716077223 */ /* 0x000fc80000000006 */
[C---:B0-----:R-:W-:Y:S01]  /*0a50*/  FFMA R12, R27.reuse, R12, R7 ;  /* 0x0000000c1b0c7223 */ /* 0x041fe20000000007 */
[----:B-1----:R-:W-:-:S04]  /*0a60*/  FFMA R5, R27, R8, R4 ;  /* 0x000000081b057223 */ /* 0x002fc80000000004 */
[C---:B------:R-:W-:Y:S02]  /*0a70*/  FFMA R8, R28.reuse, R9, R5 ;  /* 0x000000091c087223 */ /* 0x040fe40000000005 */
[----:B------:R-:W0:Y:S01]  /*0a80*/  LDS.128 R4, [UR6+0x70] ;  /* 0x00007006ff047984 */ /* 0x000e220008000c00 */
[----:B------:R-:W-:Y:S01]  /*0a90*/  FFMA R13, R28, R13, R12 ;  /* 0x0000000d1c0d7223 */ /* 0x000fe2000000000c */
[----:B------:R-:W-:-:S03]  /*0aa0*/  FFMA R9, R25, R10, R8 ;  /* 0x0000000a19097223 */ /* 0x000fc60000000008 */
[----:B------:R-:W-:Y:S01]  /*0ab0*/  FFMA R14, R25, R14, R13 ;  /* 0x0000000e190e7223 */ /* 0x000fe2000000000d */
[----:B------:R-:W-:-:S04]  /*0ac0*/  UIADD3 UR4, UPT, UPT, UR4, 0x20, URZ ;  /* 0x0000002004047890 */ /* 0x000fc8000fffe0ff */
[----:B------:R-:W-:Y:S01]  /*0ad0*/  UISETP.GE.AND UP0, UPT, UR4, UR9, UPT ;  /* 0x000000090400728c */ /* 0x000fe2000bf06270 */
[C---:B--2---:R-:W-:Y:S01]  /*0ae0*/  FFMA R8, R24.reuse, R11, R9 ;  /* 0x0000000b18087223 */ /* 0x044fe20000000009 */
[----:B------:R-:W-:-:S03]  /*0af0*/  FFMA R15, R24, R15, R14 ;  /* 0x0000000f180f7223 */ /* 0x000fc6000000000e */
[C---:B0-----:R-:W-:Y:S01]  /*0b00*/  FFMA R9, R23.reuse, R4, R8 ;  /* 0x0000000417097223 */ /* 0x041fe20000000008 */
[----:B------:R-:W-:-:S03]  /*0b10*/  FFMA R16, R23, R16, R15 ;  /* 0x0000001017107223 */ /* 0x000fc6000000000f */
[C---:B------:R-:W-:Y:S01]  /*0b20*/  FFMA R4, R26.reuse, R5, R9 ;  /* 0x000000051a047223 */ /* 0x040fe20000000009 */
[----:B------:R-:W-:-:S03]  /*0b30*/  FFMA R17, R26, R17, R16 ;  /* 0x000000111a117223 */ /* 0x000fc60000000010 */
[C---:B----4-:R-:W-:Y:S01]  /*0b40*/  FFMA R5, R29.reuse, R6, R4 ;  /* 0x000000061d057223 */ /* 0x050fe20000000004 */
[----:B------:R-:W-:-:S03]  /*0b50*/  FFMA R18, R29, R18, R17 ;  /* 0x000000121d127223 */ /* 0x000fc60000000011 */
[C---:B------:R-:W-:Y:S01]  /*0b60*/  FFMA R7, R34.reuse, R7, R5 ;  /* 0x0000000722077223 */ /* 0x040fe20000000005 */
[----:B------:R-:W-:Y:S01]  /*0b70*/  FFMA R5, R34, R19, R18 ;  /* 0x0000001322057223 */ /* 0x000fe20000000012 */
[----:B------:R-:W-:Y:S06]  /*0b80*/  BAR.SYNC.DEFER_BLOCKING 0x0 ;  /* 0x0000000000007b1d */ /* 0x000fec0000010000 */
[----:B------:R-:W-:Y:S05]  /*0b90*/  BRA.U !UP0, `(.L_x_1) ;  /* 0xfffffff508707547 */ /* 0x000fea000b83ffff */
.L_x_0:
[----:B------:R-:W0:Y:S08]  /*0ba0*/  LDC R9, c[0x0][0x398] ;  /* 0x0000e600ff097b82 */ /* 0x000e300000000800 */
[----:B------:R-:W1:Y:S01]  /*0bb0*/  LDC.64 R2, c[0x0][0x380] ;  /* 0x0000e000ff027b82 */ /* 0x000e620000000a00 */
[----:B0-----:R-:W-:-:S04]  /*0bc0*/  IMAD R9, R20, R9, UR5 ;  /* 0x0000000514097e24 */ /* 0x001fc8000f8e0209 */
[----:B-1----:R-:W-:-:S05]  /*0bd0*/  IMAD.WIDE R2, R9, 0x4, R2 ;  /* 0x0000000409027825 */ /* 0x002fca00078e0202 */
[----:B------:R-:W-:Y:S04]  /*0be0*/  STG.E desc[UR10][R2.64], R7 ;  /* 0x0000000702007986 */ /* 0x000fe8000c10190a */
[----:B------:R-:W-:Y:S01]  /*0bf0*/  STG.E desc[UR10][R2.64+0x4], R5 ;  /* 0x0000040502007986 */ /* 0x000fe2000c10190a */
[----:B------:R-:W-:Y:S05]  /*0c00*/  EXIT ;  /* 0x000000000000794d */ /* 0x000fea0003800000 */
.L_x_2:
[----:B------:R-:W-:-:S00]  /*0c10*/  BRA `(.L_x_2) ;  /* 0xfffffffc00fc7947 */ /* 0x000fc0000383ffff */
[----:B------:R-:W-:-:S00]  /*0c20*/  NOP ;  /* 0x0000000000007918 */ /* 0x000fc00000000000 */
        /* <DEDUP_REMOVED lines=13> */
.L_x_3:


//--------------------- .nv.shared.mmkernel       --------------------------
	.section	.nv.shared.mmkernel,"aw",@nobits
	.sectionflags	@""
	.align	4
.nv.shared.mmkernel:
	.zero		1280


//--------------------- .nv.shared.reserved.0     --------------------------
	.section	.nv.shared.reserved.0,"aw",@nobits
	.weak		__nv_reservedSMEM_offset_0_alias
	.size		__nv_reservedSMEM_offset_0_alias, 0, 64
	.other		__nv_reservedSMEM_offset_0_alias,@"STO_CUDA_RESERVED_SHARED STV_DEFAULT"
__nv_reservedSMEM_offset_0_alias:
	.zero		0
	.zero		64


//--------------------- .nv.constant0.mmkernel    --------------------------
	.section	.nv.constant0.mmkernel,"a",@progbits
	.sectionflags	@""
	.align	4
.nv.constant0.mmkernel:
	.zero		944


//--------------------- SYMBOLS --------------------------

	.type		.nv.reservedSmem.offset0,@object
	.size		.nv.reservedSmem.offset0,0x4
	.type		.nv.reservedSmem.cap,@object
	.size		.nv.reservedSmem.cap,0x4
